//
// Generated by NVIDIA NVVM Compiler
//
// Compiler Build ID: CL-36424714
// Cuda compilation tools, release 13.0, V13.0.88
// Based on NVVM 20.0.0
//

.version 9.0
.target sm_100
.address_size 64

	// .globl	_Z11basicKernelv
.extern .func  (.param .b32 func_retval0) vprintf
(
	.param .b64 vprintf_param_0,
	.param .b64 vprintf_param_1
)
;
.global .align 1 .b8 $str[34] = {84, 104, 114, 101, 97, 100, 32, 35, 37, 100, 46, 32, 66, 108, 111, 113, 117, 101, 32, 35, 37, 100, 44, 32, 104, 105, 108, 111, 32, 35, 37, 100, 10};

.visible .entry _Z11basicKernelv()
{
	.local .align 8 .b8 	__local_depot0[16];
	.reg .b64 	%SP;
	.reg .b64 	%SPL;
	.reg .b32 	%r<7>;
	.reg .b64 	%rd<5>;

	mov.u64 	%SPL, __local_depot0;
	cvta.local.u64 	%SP, %SPL;
	add.u64 	%rd1, %SP, 0;
	add.u64 	%rd2, %SPL, 0;
	mov.u32 	%r1, %ctaid.x;
	mov.u32 	%r2, %ntid.x;
	mov.u32 	%r3, %tid.x;
	mad.lo.s32 	%r4, %r1, %r2, %r3;
	st.local.v2.u32 	[%rd2], {%r4, %r1};
	st.local.u32 	[%rd2+8], %r3;
	mov.u64 	%rd3, $str;
	cvta.global.u64 	%rd4, %rd3;
	{ // callseq 0, 0
	.param .b64 param0;
	st.param.b64 	[param0], %rd4;
	.param .b64 param1;
	st.param.b64 	[param1], %rd1;
	.param .b32 retval0;
	call.uni (retval0), 
	vprintf, 
	(
	param0, 
	param1
	);
	ld.param.b32 	%r5, [retval0];
	} // callseq 0
	ret;

}


// ===== COMPILED SASS (sm_100) =====

	.target	sm_100

	.elftype	@"ET_EXEC"


//--------------------- .note.nv.tkinfo           --------------------------
	.section	.note.nv.tkinfo,"",@"SHT_NOTE"
	.sectionflags	@"SHF_NOTE_NV_TKINFO"
	.tkinfo
        /*0018*/ 	.word	0x00000002
        /*0030*/ 	.string	""
        /*0030*/ 	.string	"ptxas"
        /*0030*/ 	.string	"Cuda compilation tools, release 13.0, V13.0.88"
        /*0030*/ 	.string	"Build cuda_13.0.r13.0/compiler.36424714_0"
        /*0030*/ 	.string	"-arch sm_100 -m 64 "



//--------------------- .note.nv.cuinfo           --------------------------
	.section	.note.nv.cuinfo,"",@"SHT_NOTE"
	.sectionflags	@"SHF_NOTE_NV_CUINFO"
        /*0018*/ 	.short	0x0002
        /*001a*/ 	.short	0x0064
        /*001c*/ 	.short	0x0082
	.zero		2


//--------------------- .nv.info                  --------------------------
	.section	.nv.info,"",@"SHT_CUDA_INFO"
	.align	4


	//----- nvinfo : EIATTR_REGCOUNT
	.align		4
        /*0000*/ 	.byte	0x04, 0x2f
        /*0002*/ 	.short	(.L_2 - .L_1)
	.align		4
.L_1:
        /*0004*/ 	.word	index@(_Z11basicKernelv)
        /*0008*/ 	.word	0x00000018


	//----- nvinfo : EIATTR_FRAME_SIZE
	.align		4
.L_2:
        /*000c*/ 	.byte	0x04, 0x11
        /*000e*/ 	.short	(.L_4 - .L_3)
	.align		4
.L_3:
        /*0010*/ 	.word	index@(_Z11basicKernelv)
        /*0014*/ 	.word	0x00000010


	//----- nvinfo : EIATTR_MIN_STACK_SIZE
	.align		4
.L_4:
        /*0018*/ 	.byte	0x04, 0x12
        /*001a*/ 	.short	(.L_6 - .L_5)
	.align		4
.L_5:
        /*001c*/ 	.word	index@(_Z11basicKernelv)
        /*0020*/ 	.word	0x00000010
.L_6:


//--------------------- .nv.compat                --------------------------
	.section	.nv.compat,"",@"SHT_CUDA_COMPAT_INFO"
	.align	4
        /*0000*/ 	.byte	0x02, 0x09, 0x00, 0x00, 0x02, 0x02, 0x01, 0x00, 0x02, 0x05, 0x05, 0x00, 0x03, 0x07, 0x01, 0x01
        /*0010*/ 	.byte	0x02, 0x03, 0x00, 0x00, 0x02, 0x06, 0x01, 0x00, 0x04, 0x0b, 0x08, 0x00, 0x09, 0x00, 0x00, 0x00
        /*0020*/ 	.byte	0x00, 0x00, 0x00, 0x00


//--------------------- .nv.info._Z11basicKernelv --------------------------
	.section	.nv.info._Z11basicKernelv,"",@"SHT_CUDA_INFO"
	.sectionflags	@""
	.align	4


	//----- nvinfo : EIATTR_CUDA_API_VERSION
	.align		4
        /*0000*/ 	.byte	0x04, 0x37
        /*0002*/ 	.short	(.L_8 - .L_7)
.L_7:
        /*0004*/ 	.word	0x00000082


	//----- nvinfo : EIATTR_SPARSE_MMA_MASK
	.align		4
.L_8:
        /*0008*/ 	.byte	0x03, 0x50
        /*000a*/ 	.short	0x0000


	//----- nvinfo : EIATTR_MAXREG_COUNT
	.align		4
        /*000c*/ 	.byte	0x03, 0x1b
        /*000e*/ 	.short	0x00ff


	//----- nvinfo : EIATTR_EXTERNS
	.align		4
        /*0010*/ 	.byte	0x04, 0x0f
        /*0012*/ 	.short	(.L_10 - .L_9)


	//   ....[0]....
	.align		4
.L_9:
        /*0014*/ 	.word	index@(vprintf)


	//----- nvinfo : EIATTR_MERCURY_ISA_VERSION
	.align		4
.L_10:
        /*0018*/ 	.byte	0x03, 0x5f
        /*001a*/ 	.short	0x0101


	//----- nvinfo : EIATTR_VRC_CTA_INIT_COUNT
	.align		4
        /*001c*/ 	.byte	0x02, 0x4a
	.zero		1
	.zero		1


	//----- nvinfo : EIATTR_SYSCALL_OFFSETS
	.align		4
        /*0020*/ 	.byte	0x04, 0x46
        /*0022*/ 	.short	(.L_12 - .L_11)


	//   ....[0]....
.L_11:
        /*0024*/ 	.word	0x00000120


	//----- nvinfo : EIATTR_EXIT_INSTR_OFFSETS
	.align		4
.L_12:
        /*0028*/ 	.byte	0x04, 0x1c
        /*002a*/ 	.short	(.L_14 - .L_13)


	//   ....[0]....
.L_13:
        /*002c*/ 	.word	0x00000130


	//----- nvinfo : EIATTR_SW_WAR
	.align		4
.L_14:
        /*0030*/ 	.byte	0x04, 0x36
        /*0032*/ 	.short	(.L_16 - .L_15)
.L_15:
        /*0034*/ 	.word	0x00000008
.L_16:


//--------------------- .nv.callgraph             --------------------------
	.section	.nv.callgraph,"",@"SHT_CUDA_CALLGRAPH"
	.align	4
	.sectionentsize	8
	.align		4
        /*0000*/ 	.word	0x00000000
	.align		4
        /*0004*/ 	.word	0xffffffff
	.align		4
        /*0008*/ 	.word	index@(_Z11basicKernelv)
	.align		4
        /*000c*/ 	.word	index@(vprintf)
	.align		4
        /*0010*/ 	.word	0x00000000
	.align		4
        /*0014*/ 	.word	0xfffffffe
	.align		4
        /*0018*/ 	.word	0x00000000
	.align		4
        /*001c*/ 	.word	0xfffffffd
	.align		4
        /*0020*/ 	.word	0x00000000
	.align		4
        /*0024*/ 	.word	0xfffffffc


//--------------------- .nv.constant4             --------------------------
	.section	.nv.constant4,"a",@progbits
	.align	8
	.align		8
.nv.constant4:
        /*0000*/ 	.dword	vprintf
	.align		8
        /*0008*/ 	.dword	$str


//--------------------- .text._Z11basicKernelv    --------------------------
	.section	.text._Z11basicKernelv,"ax",@progbits
	.align	128
        .global         _Z11basicKernelv
        .type           _Z11basicKernelv,@function
        .size           _Z11basicKernelv,(.L_x_2 - _Z11basicKernelv)
        .other          _Z11basicKernelv,@"STO_CUDA_ENTRY STV_DEFAULT"
_Z11basicKernelv:
.text._Z11basicKernelv:
[----:B------:R-:W0:Y:S01]  /*0000*/  LDC R1, c[0x0][0x37c] ;  /* 0x0000df00ff017b82 */ /* 0x000e220000000800 */
[----:B------:R-:W1:Y:S01]  /*0010*/  S2R R10, SR_TID.X ;  /* 0x00000000000a7919 */ /* 0x000e620000002100 */
[----:B------:R-:W2:Y:S01]  /*0020*/  LDCU UR5, c[0x0][0x2fc] ;  /* 0x00005f80ff0577ac */ /* 0x000ea20008000800 */
[----:B0-----:R-:W-:Y:S01]  /*0030*/  VIADD R1, R1, 0xfffffff0 ;  /* 0xfffffff001017836 */ /* 0x001fe20000000000 */
[----:B------:R-:W-:Y:S01]  /*0040*/  MOV R0, 0x0 ;  /* 0x0000000000007802 */ /* 0x000fe20000000f00 */
[----:B------:R-:W0:Y:S01]  /*0050*/  S2R R3, SR_CTAID.X ;  /* 0x0000000000037919 */ /* 0x000e220000002500 */
[----:B------:R-:W0:Y:S02]  /*0060*/  LDCU UR6, c[0x0][0x360] ;  /* 0x00006c00ff0677ac */ /* 0x000e240008000800 */
[----:B------:R3:W4:Y:S01]  /*0070*/  LDC.64 R8, c[0x4][R0] ;  /* 0x0100000000087b82 */ /* 0x0007220000000a00 */
[----:B------:R-:W5:Y:S02]  /*0080*/  LDCU UR4, c[0x0][0x2f8] ;  /* 0x00005f00ff0477ac */ /* 0x000f640008000800 */
[----:B-----5:R-:W-:Y:S01]  /*0090*/  IADD3 R6, P0, PT, R1, UR4, RZ ;  /* 0x0000000401067c10 */ /* 0x020fe2000ff1e0ff */
[----:B-1----:R3:W-:Y:S04]  /*00a0*/  STL [R1+0x8], R10 ;  /* 0x0000080a01007387 */ /* 0x0027e80000100800 */
[----:B--2---:R-:W-:-:S02]  /*00b0*/  IMAD.X R7, RZ, RZ, UR5, P0 ;  /* 0x00000005ff077e24 */ /* 0x004fc400080e06ff */
[----:B0-----:R-:W-:Y:S01]  /*00c0*/  IMAD R2, R3, UR6, R10 ;  /* 0x0000000603027c24 */ /* 0x001fe2000f8e020a */
[----:B------:R-:W0:Y:S04]  /*00d0*/  LDCU.64 UR6, c[0x4][0x8] ;  /* 0x01000100ff0677ac */ /* 0x000e280008000a00 */
[----:B------:R3:W-:Y:S01]  /*00e0*/  STL.64 [R1], R2 ;  /* 0x0000000201007387 */ /* 0x0007e20000100a00 */
[----:B0-----:R-:W-:Y:S01]  /*00f0*/  IMAD.U32 R4, RZ, RZ, UR6 ;  /* 0x00000006ff047e24 */ /* 0x001fe2000f8e00ff */
[----:B---34-:R-:W-:-:S07]  /*0100*/  MOV R5, UR7 ;  /* 0x0000000700057c02 */ /* 0x018fce0008000f00 */
[----:B------:R-:W-:-:S07]  /*0110*/  LEPC R20, `(.L_x_0) ;  /* 0x000000001014794e */ /* 0x000fce0000000000 */
[----:B------:R-:W-:Y:S05]  /*0120*/  CALL.ABS.NOINC R8 ;  /* 0x0000000008007343 */ /* 0x000fea0003c00000 */
.L_x_0:
[----:B------:R-:W-:Y:S05]  /*0130*/  EXIT ;  /* 0x000000000000794d */ /* 0x000fea0003800000 */
.L_x_1:
[----:B------:R-:W-:-:S00]  /*0140*/  BRA `(.L_x_1) ;  /* 0xfffffffc00fc7947 */ /* 0x000fc0000383ffff */
[----:B------:R-:W-:-:S00]  /*0150*/  NOP ;  /* 0x0000000000007918 */ /* 0x000fc00000000000 */
        /* <DEDUP_REMOVED lines=10> */
.L_x_2:


//--------------------- .nv.global.init           --------------------------
	.section	.nv.global.init,"aw",@progbits
.nv.global.init:
	.type		$str,@object
	.size		$str,(.L_0 - $str)
$str:
        /*0000*/ 	.byte	0x54, 0x68, 0x72, 0x65, 0x61, 0x64, 0x20, 0x23, 0x25, 0x64, 0x2e, 0x20, 0x42, 0x6c, 0x6f, 0x71
        /*0010*/ 	.byte	0x75, 0x65, 0x20, 0x23, 0x25, 0x64, 0x2c, 0x20, 0x68, 0x69, 0x6c, 0x6f, 0x20, 0x23, 0x25, 0x64
        /*0020*/ 	.byte	0x0a, 0x00
.L_0:


//--------------------- .nv.shared.reserved.0     --------------------------
	.section	.nv.shared.reserved.0,"aw",@nobits
	.weak		__nv_reservedSMEM_offset_0_alias
	.size		__nv_reservedSMEM_offset_0_alias, 0, 64
	.other		__nv_reservedSMEM_offset_0_alias,@"STO_CUDA_RESERVED_SHARED STV_DEFAULT"
__nv_reservedSMEM_offset_0_alias:
	.zero		0
	.zero		64


//--------------------- .nv.constant0._Z11basicKernelv --------------------------
	.section	.nv.constant0._Z11basicKernelv,"a",@progbits
	.sectionflags	@""
	.align	4
.nv.constant0._Z11basicKernelv:
	.zero		896


//--------------------- SYMBOLS --------------------------

	.type		.nv.reservedSmem.offset0,@object
	.size		.nv.reservedSmem.offset0,0x4
	.type		vprintf,@function
